//
// Generated by NVIDIA NVVM Compiler
//
// Compiler Build ID: CL-36424714
// Cuda compilation tools, release 13.0, V13.0.88
// Based on NVVM 20.0.0
//

.version 9.0
.target sm_100
.address_size 64

	// .globl	_Z14matrix_productPA1_fPA2_fS2_

.visible .entry _Z14matrix_productPA1_fPA2_fS2_(
	.param .u64 .ptr .align 1 _Z14matrix_productPA1_fPA2_fS2__param_0,
	.param .u64 .ptr .align 1 _Z14matrix_productPA1_fPA2_fS2__param_1,
	.param .u64 .ptr .align 1 _Z14matrix_productPA1_fPA2_fS2__param_2
)
{
	.reg .pred 	%p<4>;
	.reg .b32 	%r<10>;
	.reg .b32 	%f<4>;
	.reg .b64 	%rd<14>;

	ld.param.u64 	%rd1, [_Z14matrix_productPA1_fPA2_fS2__param_0];
	ld.param.u64 	%rd2, [_Z14matrix_productPA1_fPA2_fS2__param_1];
	ld.param.u64 	%rd3, [_Z14matrix_productPA1_fPA2_fS2__param_2];
	mov.u32 	%r3, %tid.x;
	mov.u32 	%r4, %ctaid.x;
	mov.u32 	%r5, %ntid.x;
	mad.lo.s32 	%r1, %r4, %r5, %r3;
	mov.u32 	%r6, %tid.y;
	mov.u32 	%r7, %ctaid.y;
	mov.u32 	%r8, %ntid.y;
	mad.lo.s32 	%r9, %r7, %r8, %r6;
	setp.gt.s32 	%p1, %r1, 1;
	setp.gt.u32 	%p2, %r9, 1;
	or.pred  	%p3, %p1, %p2;
	@%p3 bra 	$L__BB0_2;
	cvta.to.global.u64 	%rd4, %rd3;
	cvta.to.global.u64 	%rd5, %rd1;
	cvta.to.global.u64 	%rd6, %rd2;
	mul.wide.s32 	%rd7, %r1, 4;
	add.s64 	%rd8, %rd5, %rd7;
	ld.global.f32 	%f1, [%rd8];
	mul.wide.u32 	%rd9, %r9, 4;
	add.s64 	%rd10, %rd6, %rd9;
	ld.global.f32 	%f2, [%rd10];
	fma.rn.f32 	%f3, %f1, %f2, 0f00000000;
	mul.wide.s32 	%rd11, %r1, 8;
	add.s64 	%rd12, %rd4, %rd11;
	add.s64 	%rd13, %rd12, %rd9;
	st.global.f32 	[%rd13], %f3;
$L__BB0_2:
	ret;

}


// ===== COMPILED SASS (sm_100) =====

	.target	sm_100

	.elftype	@"ET_EXEC"


//--------------------- .note.nv.tkinfo           --------------------------
	.section	.note.nv.tkinfo,"",@"SHT_NOTE"
	.sectionflags	@"SHF_NOTE_NV_TKINFO"
	.tkinfo
        /*0018*/ 	.word	0x00000002
        /*0030*/ 	.string	""
        /*0030*/ 	.string	"ptxas"
        /*0030*/ 	.string	"Cuda compilation tools, release 13.0, V13.0.88"
        /*0030*/ 	.string	"Build cuda_13.0.r13.0/compiler.36424714_0"
        /*0030*/ 	.string	"-arch sm_100 -m 64 "



//--------------------- .note.nv.cuinfo           --------------------------
	.section	.note.nv.cuinfo,"",@"SHT_NOTE"
	.sectionflags	@"SHF_NOTE_NV_CUINFO"
        /*0018*/ 	.short	0x0002
        /*001a*/ 	.short	0x0064
        /*001c*/ 	.short	0x0082
	.zero		2


//--------------------- .nv.info                  --------------------------
	.section	.nv.info,"",@"SHT_CUDA_INFO"
	.align	4


	//----- nvinfo : EIATTR_REGCOUNT
	.align		4
        /*0000*/ 	.byte	0x04, 0x2f
        /*0002*/ 	.short	(.L_1 - .L_0)
	.align		4
.L_0:
        /*0004*/ 	.word	index@(_Z14matrix_productPA1_fPA2_fS2_)
        /*0008*/ 	.word	0x0000000e


	//----- nvinfo : EIATTR_FRAME_SIZE
	.align		4
.L_1:
        /*000c*/ 	.byte	0x04, 0x11
        /*000e*/ 	.short	(.L_3 - .L_2)
	.align		4
.L_2:
        /*0010*/ 	.word	index@(_Z14matrix_productPA1_fPA2_fS2_)
        /*0014*/ 	.word	0x00000000


	//----- nvinfo : EIATTR_MIN_STACK_SIZE
	.align		4
.L_3:
        /*0018*/ 	.byte	0x04, 0x12
        /*001a*/ 	.short	(.L_5 - .L_4)
	.align		4
.L_4:
        /*001c*/ 	.word	index@(_Z14matrix_productPA1_fPA2_fS2_)
        /*0020*/ 	.word	0x00000000
.L_5:


//--------------------- .nv.compat                --------------------------
	.section	.nv.compat,"",@"SHT_CUDA_COMPAT_INFO"
	.align	4
        /*0000*/ 	.byte	0x02, 0x09, 0x00, 0x00, 0x02, 0x02, 0x01, 0x00, 0x02, 0x05, 0x05, 0x00, 0x03, 0x07, 0x01, 0x01
        /*0010*/ 	.byte	0x02, 0x03, 0x00, 0x00, 0x02, 0x06, 0x01, 0x00, 0x04, 0x0b, 0x08, 0x00, 0x09, 0x00, 0x00, 0x00
        /*0020*/ 	.byte	0x00, 0x00, 0x00, 0x00


//--------------------- .nv.info._Z14matrix_productPA1_fPA2_fS2_ --------------------------
	.section	.nv.info._Z14matrix_productPA1_fPA2_fS2_,"",@"SHT_CUDA_INFO"
	.sectionflags	@""
	.align	4


	//----- nvinfo : EIATTR_CUDA_API_VERSION
	.align		4
        /*0000*/ 	.byte	0x04, 0x37
        /*0002*/ 	.short	(.L_7 - .L_6)
.L_6:
        /*0004*/ 	.word	0x00000082


	//----- nvinfo : EIATTR_KPARAM_INFO
	.align		4
.L_7:
        /*0008*/ 	.byte	0x04, 0x17
        /*000a*/ 	.short	(.L_9 - .L_8)
.L_8:
        /*000c*/ 	.word	0x00000000
        /*0010*/ 	.short	0x0002
        /*0012*/ 	.short	0x0010
        /*0014*/ 	.byte	0x00, 0xf5, 0x21, 0x00


	//----- nvinfo : EIATTR_KPARAM_INFO
	.align		4
.L_9:
        /*0018*/ 	.byte	0x04, 0x17
        /*001a*/ 	.short	(.L_11 - .L_10)
.L_10:
        /*001c*/ 	.word	0x00000000
        /*0020*/ 	.short	0x0001
        /*0022*/ 	.short	0x0008
        /*0024*/ 	.byte	0x00, 0xf5, 0x21, 0x00


	//----- nvinfo : EIATTR_KPARAM_INFO
	.align		4
.L_11:
        /*0028*/ 	.byte	0x04, 0x17
        /*002a*/ 	.short	(.L_13 - .L_12)
.L_12:
        /*002c*/ 	.word	0x00000000
        /*0030*/ 	.short	0x0000
        /*0032*/ 	.short	0x0000
        /*0034*/ 	.byte	0x00, 0xf5, 0x21, 0x00


	//----- nvinfo : EIATTR_SPARSE_MMA_MASK
	.align		4
.L_13:
        /*0038*/ 	.byte	0x03, 0x50
        /*003a*/ 	.short	0x0000


	//----- nvinfo : EIATTR_MAXREG_COUNT
	.align		4
        /*003c*/ 	.byte	0x03, 0x1b
        /*003e*/ 	.short	0x00ff


	//----- nvinfo : EIATTR_MERCURY_ISA_VERSION
	.align		4
        /*0040*/ 	.byte	0x03, 0x5f
        /*0042*/ 	.short	0x0101


	//----- nvinfo : EIATTR_VRC_CTA_INIT_COUNT
	.align		4
        /*0044*/ 	.byte	0x02, 0x4a
	.zero		1
	.zero		1


	//----- nvinfo : EIATTR_EXIT_INSTR_OFFSETS
	.align		4
        /*0048*/ 	.byte	0x04, 0x1c
        /*004a*/ 	.short	(.L_15 - .L_14)


	//   ....[0]....
.L_14:
        /*004c*/ 	.word	0x000000b0


	//   ....[1]....
        /*0050*/ 	.word	0x00000180


	//----- nvinfo : EIATTR_CBANK_PARAM_SIZE
	.align		4
.L_15:
        /*0054*/ 	.byte	0x03, 0x19
        /*0056*/ 	.short	0x0018


	//----- nvinfo : EIATTR_PARAM_CBANK
	.align		4
        /*0058*/ 	.byte	0x04, 0x0a
        /*005a*/ 	.short	(.L_17 - .L_16)
	.align		4
.L_16:
        /*005c*/ 	.word	index@(.nv.constant0._Z14matrix_productPA1_fPA2_fS2_)
        /*0060*/ 	.short	0x0380
        /*0062*/ 	.short	0x0018


	//----- nvinfo : EIATTR_SW_WAR
	.align		4
.L_17:
        /*0064*/ 	.byte	0x04, 0x36
        /*0066*/ 	.short	(.L_19 - .L_18)
.L_18:
        /*0068*/ 	.word	0x00000008
.L_19:


//--------------------- .nv.callgraph             --------------------------
	.section	.nv.callgraph,"",@"SHT_CUDA_CALLGRAPH"
	.align	4
	.sectionentsize	8
	.align		4
        /*0000*/ 	.word	0x00000000
	.align		4
        /*0004*/ 	.word	0xffffffff
	.align		4
        /*0008*/ 	.word	0x00000000
	.align		4
        /*000c*/ 	.word	0xfffffffe
	.align		4
        /*0010*/ 	.word	0x00000000
	.align		4
        /*0014*/ 	.word	0xfffffffd
	.align		4
        /*0018*/ 	.word	0x00000000
	.align		4
        /*001c*/ 	.word	0xfffffffc


//--------------------- .text._Z14matrix_productPA1_fPA2_fS2_ --------------------------
	.section	.text._Z14matrix_productPA1_fPA2_fS2_,"ax",@progbits
	.align	128
        .global         _Z14matrix_productPA1_fPA2_fS2_
        .type           _Z14matrix_productPA1_fPA2_fS2_,@function
        .size           _Z14matrix_productPA1_fPA2_fS2_,(.L_x_1 - _Z14matrix_productPA1_fPA2_fS2_)
        .other          _Z14matrix_productPA1_fPA2_fS2_,@"STO_CUDA_ENTRY STV_DEFAULT"
_Z14matrix_productPA1_fPA2_fS2_:
.text._Z14matrix_productPA1_fPA2_fS2_:
[----:B------:R-:W-:Y:S01]  /*0000*/  LDC R1, c[0x0][0x37c] ;  /* 0x0000df00ff017b82 */ /* 0x000fe20000000800 */
[----:B------:R-:W0:Y:S07]  /*0010*/  S2R R11, SR_TID.Y ;  /* 0x00000000000b7919 */ /* 0x000e2e0000002200 */
[----:B------:R-:W1:Y:S01]  /*0020*/  LDC R0, c[0x0][0x360] ;  /* 0x0000d800ff007b82 */ /* 0x000e620000000800 */
[----:B------:R-:W1:Y:S07]  /*0030*/  S2R R9, SR_TID.X ;  /* 0x0000000000097919 */ /* 0x000e6e0000002100 */
[----:B------:R-:W0:Y:S08]  /*0040*/  S2UR UR5, SR_CTAID.Y ;  /* 0x00000000000579c3 */ /* 0x000e300000002600 */
[----:B------:R-:W0:Y:S08]  /*0050*/  LDC R2, c[0x0][0x364] ;  /* 0x0000d900ff027b82 */ /* 0x000e300000000800 */
[----:B------:R-:W1:Y:S01]  /*0060*/  S2UR UR4, SR_CTAID.X ;  /* 0x00000000000479c3 */ /* 0x000e620000002500 */
[----:B0-----:R-:W-:-:S05]  /*0070*/  IMAD R11, R2, UR5, R11 ;  /* 0x00000005020b7c24 */ /* 0x001fca000f8e020b */
[----:B------:R-:W-:Y:S01]  /*0080*/  ISETP.GT.U32.AND P0, PT, R11, 0x1, PT ;  /* 0x000000010b00780c */ /* 0x000fe20003f04070 */
[----:B-1----:R-:W-:-:S05]  /*0090*/  IMAD R9, R0, UR4, R9 ;  /* 0x0000000400097c24 */ /* 0x002fca000f8e0209 */
[----:B------:R-:W-:-:S13]  /*00a0*/  ISETP.GT.OR P0, PT, R9, 0x1, P0 ;  /* 0x000000010900780c */ /* 0x000fda0000704670 */
[----:B------:R-:W-:Y:S05]  /*00b0*/  @P0 EXIT ;  /* 0x000000000000094d */ /* 0x000fea0003800000 */
[----:B------:R-:W0:Y:S01]  /*00c0*/  LDC.64 R4, c[0x0][0x388] ;  /* 0x0000e200ff047b82 */ /* 0x000e220000000a00 */
[----:B------:R-:W1:Y:S07]  /*00d0*/  LDCU.64 UR4, c[0x0][0x358] ;  /* 0x00006b00ff0477ac */ /* 0x000e6e0008000a00 */
[----:B------:R-:W2:Y:S08]  /*00e0*/  LDC.64 R2, c[0x0][0x380] ;  /* 0x0000e000ff027b82 */ /* 0x000eb00000000a00 */
[----:B------:R-:W3:Y:S01]  /*00f0*/  LDC.64 R6, c[0x0][0x390] ;  /* 0x0000e400ff067b82 */ /* 0x000ee20000000a00 */
[----:B0-----:R-:W-:-:S06]  /*0100*/  IMAD.WIDE.U32 R4, R11, 0x4, R4 ;  /* 0x000000040b047825 */ /* 0x001fcc00078e0004 */
[----:B-1----:R-:W4:Y:S01]  /*0110*/  LDG.E R5, desc[UR4][R4.64] ;  /* 0x0000000404057981 */ /* 0x002f22000c1e1900 */
[----:B--2---:R-:W-:-:S05]  /*0120*/  IMAD.WIDE R2, R9, 0x4, R2 ;  /* 0x0000000409027825 */ /* 0x004fca00078e0202 */
[----:B------:R-:W4:Y:S01]  /*0130*/  LDG.E R0, desc[UR4][R2.64] ;  /* 0x0000000402007981 */ /* 0x000f22000c1e1900 */
[----:B---3--:R-:W-:-:S04]  /*0140*/  IMAD.WIDE R6, R9, 0x8, R6 ;  /* 0x0000000809067825 */ /* 0x008fc800078e0206 */
[----:B------:R-:W-:-:S04]  /*0150*/  IMAD.WIDE.U32 R6, R11, 0x4, R6 ;  /* 0x000000040b067825 */ /* 0x000fc800078e0006 */
[----:B----4-:R-:W-:-:S05]  /*0160*/  FFMA R9, R0, R5, RZ ;  /* 0x0000000500097223 */ /* 0x010fca00000000ff */
[----:B------:R-:W-:Y:S01]  /*0170*/  STG.E desc[UR4][R6.64], R9 ;  /* 0x0000000906007986 */ /* 0x000fe2000c101904 */
[----:B------:R-:W-:Y:S05]  /*0180*/  EXIT ;  /* 0x000000000000794d */ /* 0x000fea0003800000 */
.L_x_0:
[----:B------:R-:W-:-:S00]  /*0190*/  BRA `(.L_x_0) ;  /* 0xfffffffc00fc7947 */ /* 0x000fc0000383ffff */
[----:B------:R-:W-:-:S00]  /*01a0*/  NOP ;  /* 0x0000000000007918 */ /* 0x000fc00000000000 */
        /* <DEDUP_REMOVED lines=13> */
.L_x_1:


//--------------------- .nv.shared.reserved.0     --------------------------
	.section	.nv.shared.reserved.0,"aw",@nobits
	.weak		__nv_reservedSMEM_offset_0_alias
	.size		__nv_reservedSMEM_offset_0_alias, 0, 64
	.other		__nv_reservedSMEM_offset_0_alias,@"STO_CUDA_RESERVED_SHARED STV_DEFAULT"
__nv_reservedSMEM_offset_0_alias:
	.zero		0
	.zero		64


//--------------------- .nv.constant0._Z14matrix_productPA1_fPA2_fS2_ --------------------------
	.section	.nv.constant0._Z14matrix_productPA1_fPA2_fS2_,"a",@progbits
	.sectionflags	@""
	.align	4
.nv.constant0._Z14matrix_productPA1_fPA2_fS2_:
	.zero		920


//--------------------- SYMBOLS --------------------------

	.type		.nv.reservedSmem.offset0,@object
	.size		.nv.reservedSmem.offset0,0x4
